	.headerflags	@"EF_CUDA_TEXMODE_UNIFIED EF_CUDA_64BIT_ADDRESS EF_CUDA_ACCELERATORS EF_CUDA_SM90 EF_CUDA_VIRTUAL_SM(EF_CUDA_SM90)"
	.elftype	@"ET_EXEC"


//--------------------- .nv.info                  --------------------------
	.section	.nv.info,"",@"SHT_CUDA_INFO"
	.align	4


	//----- nvinfo : EIATTR_REGCOUNT
	.align		4
        /*0000*/ 	.byte	0x04, 0x2f
        /*0002*/ 	.short	(.L_3 - .L_2)
	.align		4
.L_2:
        /*0004*/ 	.word	index@(triton_poi_fused__native_batch_norm_legit_no_training_add_relu_12)
        /*0008*/ 	.word	0x00000020


	//----- nvinfo : EIATTR_MIN_STACK_SIZE
	.align		4
.L_3:
        /*000c*/ 	.byte	0x04, 0x12
        /*000e*/ 	.short	(.L_5 - .L_4)
	.align		4
.L_4:
        /*0010*/ 	.word	index@(triton_poi_fused__native_batch_norm_legit_no_training_add_relu_12)
        /*0014*/ 	.word	0x00000000


	//----- nvinfo : EIATTR_FRAME_SIZE
	.align		4
.L_5:
        /*0018*/ 	.byte	0x04, 0x11
        /*001a*/ 	.short	(.L_7 - .L_6)
	.align		4
.L_6:
        /*001c*/ 	.word	index@(triton_poi_fused__native_batch_norm_legit_no_training_add_relu_12)
        /*0020*/ 	.word	0x00000000


	//----- nvinfo : EIATTR_MIN_STACK_SIZE
	.align		4
.L_7:
        /*0024*/ 	.byte	0x04, 0x12
        /*0026*/ 	.short	(.L_9 - .L_8)
	.align		4
.L_8:
        /*0028*/ 	.word	index@(triton_poi_fused__native_batch_norm_legit_no_training_add_relu_12)
        /*002c*/ 	.word	0x00000000
.L_9:


//--------------------- .nv.info.triton_poi_fused__native_batch_norm_legit_no_training_add_relu_12 --------------------------
	.section	.nv.info.triton_poi_fused__native_batch_norm_legit_no_training_add_relu_12,"",@"SHT_CUDA_INFO"
	.sectionflags	@""
	.align	4


	//----- nvinfo : EIATTR_CUDA_API_VERSION
	.align		4
        /*0000*/ 	.byte	0x04, 0x37
        /*0002*/ 	.short	(.L_11 - .L_10)
.L_10:
        /*0004*/ 	.word	0x0000007c


	//----- nvinfo : EIATTR_KPARAM_INFO
	.align		4
.L_11:
        /*0008*/ 	.byte	0x04, 0x17
        /*000a*/ 	.short	(.L_13 - .L_12)
.L_12:
        /*000c*/ 	.word	0x00000000
        /*0010*/ 	.short	0x000b
        /*0012*/ 	.short	0x0058
        /*0014*/ 	.byte	0x00, 0xf0, 0x11, 0x00


	//----- nvinfo : EIATTR_KPARAM_INFO
	.align		4
.L_13:
        /*0018*/ 	.byte	0x04, 0x17
        /*001a*/ 	.short	(.L_15 - .L_14)
.L_14:
        /*001c*/ 	.word	0x00000000
        /*0020*/ 	.short	0x000a
        /*0022*/ 	.short	0x0050
        /*0024*/ 	.byte	0x00, 0xf4, 0x21, 0x00


	//----- nvinfo : EIATTR_KPARAM_INFO
	.align		4
.L_15:
        /*0028*/ 	.byte	0x04, 0x17
        /*002a*/ 	.short	(.L_17 - .L_16)
.L_16:
        /*002c*/ 	.word	0x00000000
        /*0030*/ 	.short	0x0009
        /*0032*/ 	.short	0x0048
        /*0034*/ 	.byte	0x00, 0xf4, 0x21, 0x00


	//----- nvinfo : EIATTR_KPARAM_INFO
	.align		4
.L_17:
        /*0038*/ 	.byte	0x04, 0x17
        /*003a*/ 	.short	(.L_19 - .L_18)
.L_18:
        /*003c*/ 	.word	0x00000000
        /*0040*/ 	.short	0x0008
        /*0042*/ 	.short	0x0040
        /*0044*/ 	.byte	0x00, 0xf4, 0x21, 0x00


	//----- nvinfo : EIATTR_KPARAM_INFO
	.align		4
.L_19:
        /*0048*/ 	.byte	0x04, 0x17
        /*004a*/ 	.short	(.L_21 - .L_20)
.L_20:
        /*004c*/ 	.word	0x00000000
        /*0050*/ 	.short	0x0007
        /*0052*/ 	.short	0x0038
        /*0054*/ 	.byte	0x00, 0xf4, 0x21, 0x00


	//----- nvinfo : EIATTR_KPARAM_INFO
	.align		4
.L_21:
        /*0058*/ 	.byte	0x04, 0x17
        /*005a*/ 	.short	(.L_23 - .L_22)
.L_22:
        /*005c*/ 	.word	0x00000000
        /*0060*/ 	.short	0x0006
        /*0062*/ 	.short	0x0030
        /*0064*/ 	.byte	0x00, 0xf4, 0x21, 0x00


	//----- nvinfo : EIATTR_KPARAM_INFO
	.align		4
.L_23:
        /*0068*/ 	.byte	0x04, 0x17
        /*006a*/ 	.short	(.L_25 - .L_24)
.L_24:
        /*006c*/ 	.word	0x00000000
        /*0070*/ 	.short	0x0005
        /*0072*/ 	.short	0x0028
        /*0074*/ 	.byte	0x00, 0xf4, 0x21, 0x00


	//----- nvinfo : EIATTR_KPARAM_INFO
	.align		4
.L_25:
        /*0078*/ 	.byte	0x04, 0x17
        /*007a*/ 	.short	(.L_27 - .L_26)
.L_26:
        /*007c*/ 	.word	0x00000000
        /*0080*/ 	.short	0x0004
        /*0082*/ 	.short	0x0020
        /*0084*/ 	.byte	0x00, 0xf4, 0x21, 0x00


	//----- nvinfo : EIATTR_KPARAM_INFO
	.align		4
.L_27:
        /*0088*/ 	.byte	0x04, 0x17
        /*008a*/ 	.short	(.L_29 - .L_28)
.L_28:
        /*008c*/ 	.word	0x00000000
        /*0090*/ 	.short	0x0003
        /*0092*/ 	.short	0x0018
        /*0094*/ 	.byte	0x00, 0xf4, 0x21, 0x00


	//----- nvinfo : EIATTR_KPARAM_INFO
	.align		4
.L_29:
        /*0098*/ 	.byte	0x04, 0x17
        /*009a*/ 	.short	(.L_31 - .L_30)
.L_30:
        /*009c*/ 	.word	0x00000000
        /*00a0*/ 	.short	0x0002
        /*00a2*/ 	.short	0x0010
        /*00a4*/ 	.byte	0x00, 0xf4, 0x21, 0x00


	//----- nvinfo : EIATTR_KPARAM_INFO
	.align		4
.L_31:
        /*00a8*/ 	.byte	0x04, 0x17
        /*00aa*/ 	.short	(.L_33 - .L_32)
.L_32:
        /*00ac*/ 	.word	0x00000000
        /*00b0*/ 	.short	0x0001
        /*00b2*/ 	.short	0x0008
        /*00b4*/ 	.byte	0x00, 0xf4, 0x21, 0x00


	//----- nvinfo : EIATTR_KPARAM_INFO
	.align		4
.L_33:
        /*00b8*/ 	.byte	0x04, 0x17
        /*00ba*/ 	.short	(.L_35 - .L_34)
.L_34:
        /*00bc*/ 	.word	0x00000000
        /*00c0*/ 	.short	0x0000
        /*00c2*/ 	.short	0x0000
        /*00c4*/ 	.byte	0x00, 0xf4, 0x21, 0x00


	//----- nvinfo : EIATTR_SPARSE_MMA_MASK
	.align		4
.L_35:
        /*00c8*/ 	.byte	0x03, 0x50
        /*00ca*/ 	.short	0x0000


	//----- nvinfo : EIATTR_MAXREG_COUNT
	.align		4
        /*00cc*/ 	.byte	0x03, 0x1b
        /*00ce*/ 	.short	0x00ff


	//----- nvinfo : EIATTR_EXIT_INSTR_OFFSETS
	.align		4
        /*00d0*/ 	.byte	0x04, 0x1c
        /*00d2*/ 	.short	(.L_37 - .L_36)


	//   ....[0]....
.L_36:
        /*00d4*/ 	.word	0x00000b80


	//----- nvinfo : EIATTR_REQNTID
	.align		4
.L_37:
        /*00d8*/ 	.byte	0x04, 0x10
        /*00da*/ 	.short	(.L_39 - .L_38)
.L_38:
        /*00dc*/ 	.word	0x00000080
        /*00e0*/ 	.word	0x00000001
        /*00e4*/ 	.word	0x00000001


	//----- nvinfo : EIATTR_CBANK_PARAM_SIZE
	.align		4
.L_39:
        /*00e8*/ 	.byte	0x03, 0x19
        /*00ea*/ 	.short	0x005c


	//----- nvinfo : EIATTR_PARAM_CBANK
	.align		4
        /*00ec*/ 	.byte	0x04, 0x0a
        /*00ee*/ 	.short	(.L_41 - .L_40)
	.align		4
.L_40:
        /*00f0*/ 	.word	index@(.nv.constant0.triton_poi_fused__native_batch_norm_legit_no_training_add_relu_12)
        /*00f4*/ 	.short	0x0210
        /*00f6*/ 	.short	0x005c


	//----- nvinfo : EIATTR_SW_WAR
	.align		4
.L_41:
        /*00f8*/ 	.byte	0x04, 0x36
        /*00fa*/ 	.short	(.L_43 - .L_42)
.L_42:
        /*00fc*/ 	.word	0x00000008
.L_43:


//--------------------- .nv.callgraph             --------------------------
	.section	.nv.callgraph,"",@"SHT_CUDA_CALLGRAPH"
	.align	4
	.sectionentsize	8
	.align		4
        /*0000*/ 	.word	0x00000000
	.align		4
        /*0004*/ 	.word	0xffffffff
	.align		4
        /*0008*/ 	.word	0x00000000
	.align		4
        /*000c*/ 	.word	0xfffffffe
	.align		4
        /*0010*/ 	.word	0x00000000
	.align		4
        /*0014*/ 	.word	0xfffffffd
	.align		4
        /*0018*/ 	.word	0x00000000
	.align		4
        /*001c*/ 	.word	0xfffffffc


//--------------------- .nv.constant4             --------------------------
	.section	.nv.constant4,"a",@progbits
	.align	8
	.align		8
.nv.constant4:
        /*0000*/ 	.dword	_$_str
	.align		8
        /*0008*/ 	.dword	_$_str_$_2


//--------------------- .text.triton_poi_fused__native_batch_norm_legit_no_training_add_relu_12 --------------------------
	.section	.text.triton_poi_fused__native_batch_norm_legit_no_training_add_relu_12,"ax",@progbits
	.align	128
        .global         triton_poi_fused__native_batch_norm_legit_no_training_add_relu_12
        .type           triton_poi_fused__native_batch_norm_legit_no_training_add_relu_12,@function
        .size           triton_poi_fused__native_batch_norm_legit_no_training_add_relu_12,(.L_x_1 - triton_poi_fused__native_batch_norm_legit_no_training_add_relu_12)
        .other          triton_poi_fused__native_batch_norm_legit_no_training_add_relu_12,@"STO_CUDA_ENTRY STV_DEFAULT"
triton_poi_fused__native_batch_norm_legit_no_training_add_relu_12:
.text.triton_poi_fused__native_batch_norm_legit_no_training_add_relu_12:
[----:B------:R-:W-:Y:S01]  /*0000*/  LDC R1, c[0x0][0x28] ;  /* 0x00000a00ff017b82 */ /* 0x000fe20000000800 */
[----:B------:R-:W1:Y:S01]  /*0010*/  S2R R0, SR_TID.X ;  /* 0x0000000000007919 */ /* 0x000e620000002100 */
[----:B------:R-:W-:-:S06]  /*0020*/  ULDC.64 UR4, c[0x0][0x208] ;  /* 0x0000820000047ab9 */ /* 0x000fcc0000000a00 */
[----:B------:R-:W2:Y:S01]  /*0030*/  LDC.64 R8, c[0x0][0x220] ;  /* 0x00008800ff087b82 */ /* 0x000ea20000000a00 */
[----:B------:R-:W3:Y:S07]  /*0040*/  S2R R3, SR_CTAID.X ;  /* 0x0000000000037919 */ /* 0x000eee0000002500 */
[----:B------:R-:W4:Y:S08]  /*0050*/  LDC.64 R28, c[0x0][0x218] ;  /* 0x00008600ff1c7b82 */ /* 0x000f300000000a00 */
[----:B------:R-:W5:Y:S08]  /*0060*/  LDC.64 R18, c[0x0][0x230] ;  /* 0x00008c00ff127b82 */ /* 0x000f700000000a00 */
[----:B------:R-:W2:Y:S01]  /*0070*/  LDC.64 R26, c[0x0][0x238] ;  /* 0x00008e00ff1a7b82 */ /* 0x000ea20000000a00 */
[----:B-1----:R-:W-:-:S02]  /*0080*/  SHF.L.U32 R0, R0, 0x2, RZ ;  /* 0x0000000200007819 */ /* 0x002fc400000006ff */
[----:B---3--:R-:W-:Y:S02]  /*0090*/  SHF.R.S32.HI R5, RZ, 0x15, R3 ;  /* 0x00000015ff057819 */ /* 0x008fe40000011403 */
[----:B------:R-:W-:Y:S02]  /*00a0*/  LOP3.LUT R0, R0, 0x1fc, RZ, 0xc0, !PT ;  /* 0x000001fc00007812 */ /* 0x000fe400078ec0ff */
[----:B------:R-:W-:Y:S02]  /*00b0*/  SGXT R5, R5, 0x1 ;  /* 0x000000010505781a */ /* 0x000fe40000000200 */
[----:B------:R-:W-:Y:S02]  /*00c0*/  LEA R4, R3, R0, 0xa ;  /* 0x0000000003047211 */ /* 0x000fe400078e50ff */
[----:B------:R-:W1:Y:S02]  /*00d0*/  LDC.64 R2, c[0x0][0x228] ;  /* 0x00008a00ff027b82 */ /* 0x000e640000000a00 */
[----:B------:R-:W-:-:S04]  /*00e0*/  LEA.HI R5, R5, R4, RZ, 0x8 ;  /* 0x0000000405057211 */ /* 0x000fc800078f40ff */
[----:B------:R-:W-:Y:S02]  /*00f0*/  SHF.R.S32.HI R21, RZ, 0x8, R5 ;  /* 0x00000008ff157819 */ /* 0x000fe40000011405 */
[----:B------:R-:W-:Y:S02]  /*0100*/  IADD3 R5, R5, 0x200, RZ ;  /* 0x0000020005057810 */ /* 0x000fe40007ffe0ff */
[----:B------:R-:W-:Y:S02]  /*0110*/  LEA.HI R0, R21, R21, RZ, 0x8 ;  /* 0x0000001515007211 */ /* 0x000fe400078f40ff */
[----:B------:R-:W-:Y:S02]  /*0120*/  SHF.R.S32.HI R5, RZ, 0x8, R5 ;  /* 0x00000008ff057819 */ /* 0x000fe40000011405 */
[----:B------:R-:W-:Y:S02]  /*0130*/  LOP3.LUT R0, R0, 0xffffff00, RZ, 0xc0, !PT ;  /* 0xffffff0000007812 */ /* 0x000fe400078ec0ff */
[----:B------:R-:W-:-:S02]  /*0140*/  LEA.HI R6, R5, R5, RZ, 0x8 ;  /* 0x0000000505067211 */ /* 0x000fc400078f40ff */
[----:B------:R-:W-:Y:S02]  /*0150*/  IADD3 R21, R21, -R0, RZ ;  /* 0x8000000015157210 */ /* 0x000fe40007ffe0ff */
[----:B------:R-:W-:-:S04]  /*0160*/  LOP3.LUT R6, R6, 0xffffff00, RZ, 0xc0, !PT ;  /* 0xffffff0006067812 */ /* 0x000fc800078ec0ff */
[----:B------:R-:W-:Y:S01]  /*0170*/  IADD3 R23, R5, -R6, RZ ;  /* 0x8000000605177210 */ /* 0x000fe20007ffe0ff */
[----:B-1----:R-:W-:-:S04]  /*0180*/  IMAD.WIDE R10, R21, 0x4, R2 ;  /* 0x00000004150a7825 */ /* 0x002fc800078e0202 */
[----:B------:R-:W-:Y:S01]  /*0190*/  IMAD.WIDE R6, R23, 0x4, R2 ;  /* 0x0000000417067825 */ /* 0x000fe200078e0202 */
[----:B------:R1:W3:Y:S01]  /*01a0*/  LDG.E.EL R5, desc[UR4][R10.64] ;  /* 0x000000040a057981 */ /* 0x0002e2000c2e1900 */
[----:B------:R-:W1:Y:S04]  /*01b0*/  LDC.64 R2, c[0x0][0x250] ;  /* 0x00009400ff027b82 */ /* 0x000e680000000a00 */
[----:B------:R-:W3:Y:S01]  /*01c0*/  LDG.E.EL R7, desc[UR4][R6.64] ;  /* 0x0000000406077981 */ /* 0x000ee2000c2e1900 */
[----:B-1----:R-:W-:-:S06]  /*01d0*/  IMAD.WIDE R16, R21, 0x4, R2 ;  /* 0x0000000415107825 */ /* 0x002fcc00078e0202 */
[----:B------:R-:W3:Y:S01]  /*01e0*/  LDG.E.EL R16, desc[UR4][R16.64] ;  /* 0x0000000410107981 */ /* 0x000ee2000c2e1900 */
[----:B--2---:R-:W-:-:S04]  /*01f0*/  IMAD.WIDE R12, R21, 0x4, R8 ;  /* 0x00000004150c7825 */ /* 0x004fc800078e0208 */
[----:B----4-:R-:W-:Y:S01]  /*0200*/  IMAD.WIDE R28, R4, 0x4, R28 ;  /* 0x00000004041c7825 */ /* 0x010fe200078e021c */
[----:B------:R-:W2:Y:S03]  /*0210*/  LDG.E.EL R0, desc[UR4][R12.64] ;  /* 0x000000040c007981 */ /* 0x000ea6000c2e1900 */
[----:B-----5:R-:W-:-:S04]  /*0220*/  IMAD.WIDE R24, R21, 0x4, R18 ;  /* 0x0000000415187825 */ /* 0x020fc800078e0212 */
[----:B0-----:R-:W-:Y:S02]  /*0230*/  IMAD.WIDE R10, R21, 0x4, R26 ;  /* 0x00000004150a7825 */ /* 0x001fe400078e021a */
[----:B------:R0:W4:Y:S04]  /*0240*/  LDG.E.EL R25, desc[UR4][R24.64] ;  /* 0x0000000418197981 */ /* 0x000128000c2e1900 */
[----:B------:R-:W2:Y:S01]  /*0250*/  LDG.E.128 R12, desc[UR4][R28.64] ;  /* 0x000000041c0c7981 */ /* 0x000ea2000c1e1d00 */
[----:B------:R-:W-:-:S03]  /*0260*/  IMAD.WIDE R8, R23, 0x4, R8 ;  /* 0x0000000417087825 */ /* 0x000fc600078e0208 */
[----:B------:R-:W4:Y:S04]  /*0270*/  LDG.E.EL R6, desc[UR4][R10.64] ;  /* 0x000000040a067981 */ /* 0x000f28000c2e1900 */
[----:B------:R-:W5:Y:S04]  /*0280*/  LDG.E.EL R17, desc[UR4][R8.64] ;  /* 0x0000000408117981 */ /* 0x000f68000c2e1900 */
[----:B------:R1:W5:Y:S01]  /*0290*/  LDG.E.128 R8, desc[UR4][R28.64+0x800] ;  /* 0x000800041c087981 */ /* 0x000362000c1e1d00 */
[----:B------:R-:W-:-:S04]  /*02a0*/  IMAD.WIDE R18, R23, 0x4, R18 ;  /* 0x0000000417127825 */ /* 0x000fc800078e0212 */
[----:B------:R-:W-:Y:S02]  /*02b0*/  IMAD.WIDE R26, R23, 0x4, R26 ;  /* 0x00000004171a7825 */ /* 0x000fe400078e021a */
[----:B------:R-:W5:Y:S04]  /*02c0*/  LDG.E.EL R19, desc[UR4][R18.64] ;  /* 0x0000000412137981 */ /* 0x000f68000c2e1900 */
[----:B------:R0:W5:Y:S01]  /*02d0*/  LDG.E.EL R20, desc[UR4][R26.64] ;  /* 0x000000041a147981 */ /* 0x000162000c2e1900 */
[----:B---3--:R-:W-:Y:S01]  /*02e0*/  FADD R5, R5, 9.9999997473787516356e-06 ;  /* 0x3727c5ac05057421 */ /* 0x008fe20000000000 */
[----:B------:R-:W-:-:S04]  /*02f0*/  FADD R7, R7, 9.9999997473787516356e-06 ;  /* 0x3727c5ac07077421 */ /* 0x000fc80000000000 */
[----:B0-----:R-:W0:Y:S08]  /*0300*/  MUFU.SQRT R24, R7 ;  /* 0x0000000700187308 */ /* 0x001e300000002000 */
[----:B------:R-:W3:Y:S01]  /*0310*/  MUFU.SQRT R22, R5 ;  /* 0x0000000500167308 */ /* 0x000ee20000002000 */
[C---:B0-----:R-:W-:Y:S02]  /*0320*/  FSETP.GT.AND P1, PT, R24.reuse, 8.50705917302346158658e+37, PT ;  /* 0x7e8000001800780b */ /* 0x041fe40003f24000 */
[----:B------:R-:W-:-:S02]  /*0330*/  FSETP.GEU.AND P3, PT, R24, 1.175494350822287508e-38, PT ;  /* 0x008000001800780b */ /* 0x000fc40003f6e000 */
[C---:B---3--:R-:W-:Y:S02]  /*0340*/  FSETP.GT.AND P0, PT, R22.reuse, 8.50705917302346158658e+37, PT ;  /* 0x7e8000001600780b */ /* 0x048fe40003f04000 */
[----:B------:R-:W-:-:S07]  /*0350*/  FSETP.GEU.AND P2, PT, R22, 1.175494350822287508e-38, PT ;  /* 0x008000001600780b */ /* 0x000fce0003f4e000 */
[----:B------:R-:W-:Y:S01]  /*0360*/  @P1 FMUL R24, R24, 0.25 ;  /* 0x3e80000018181820 */ /* 0x000fe20000400000 */
[----:B------:R-:W-:-:S03]  /*0370*/  HFMA2.MMA R5, -RZ, RZ, 1.625, 0 ;  /* 0x3e800000ff057435 */ /* 0x000fc600000001ff */
[----:B------:R-:W-:Y:S01]  /*0380*/  @!P3 FMUL R24, R24, 16777216 ;  /* 0x4b8000001818b820 */ /* 0x000fe20000400000 */
[----:B------:R-:W-:Y:S01]  /*0390*/  @P0 FMUL R22, R22, 0.25 ;  /* 0x3e80000016160820 */ /* 0x000fe20000400000 */
[----:B-1----:R-:W-:-:S04]  /*03a0*/  FADD R28, R16, 9.9999997473787516356e-06 ;  /* 0x3727c5ac101c7421 */ /* 0x002fc80000000000 */
[----:B------:R-:W0:Y:S01]  /*03b0*/  MUFU.RCP R24, R24 ;  /* 0x0000001800187308 */ /* 0x000e220000001000 */
[----:B------:R-:W-:Y:S01]  /*03c0*/  @!P2 FMUL R22, R22, 16777216 ;  /* 0x4b8000001616a820 */ /* 0x000fe20000400000 */
[----:B------:R-:W-:-:S06]  /*03d0*/  FSEL R27, R5, 1, P1 ;  /* 0x3f800000051b7808 */ /* 0x000fcc0000800000 */
[----:B------:R-:W1:Y:S01]  /*03e0*/  MUFU.RCP R18, R22 ;  /* 0x0000001600127308 */ /* 0x000e620000001000 */
[----:B------:R-:W-:-:S07]  /*03f0*/  @!P3 FMUL R27, R27, 16777216 ;  /* 0x4b8000001b1bb820 */ /* 0x000fce0000400000 */
[----:B------:R-:W3:Y:S01]  /*0400*/  MUFU.SQRT R22, R28 ;  /* 0x0000001c00167308 */ /* 0x000ee20000002000 */
[----:B------:R-:W-:Y:S01]  /*0410*/  FSEL R7, R5, 1, P0 ;  /* 0x3f80000005077808 */ /* 0x000fe20000000000 */
[----:B0-----:R-:W-:Y:S01]  /*0420*/  FMUL R16, R24, R27 ;  /* 0x0000001b18107220 */ /* 0x001fe20000400000 */
[----:B------:R-:W-:-:S04]  /*0430*/  IMAD.WIDE R26, R23, 0x4, R2 ;  /* 0x00000004171a7825 */ /* 0x000fc800078e0202 */
[----:B------:R-:W-:Y:S01]  /*0440*/  @!P2 FMUL R7, R7, 16777216 ;  /* 0x4b8000000707a820 */ /* 0x000fe20000400000 */
[----:B------:R0:W5:Y:S01]  /*0450*/  LDG.E.EL R2, desc[UR4][R26.64] ;  /* 0x000000041a027981 */ /* 0x000162000c2e1900 */
[--C-:B--2---:R-:W-:Y:S02]  /*0460*/  FADD R12, R12, -R0.reuse ;  /* 0x800000000c0c7221 */ /* 0x104fe40000000000 */
[----:B-1----:R-:W-:Y:S01]  /*0470*/  FMUL R7, R18, R7 ;  /* 0x0000000712077220 */ /* 0x002fe20000400000 */
[C---:B---3--:R-:W-:Y:S02]  /*0480*/  FSETP.GT.AND P0, PT, R22.reuse, 8.50705917302346158658e+37, PT ;  /* 0x7e8000001600780b */ /* 0x048fe40003f04000 */
[----:B------:R-:W-:Y:S01]  /*0490*/  FSETP.GEU.AND P1, PT, R22, 1.175494350822287508e-38, PT ;  /* 0x008000001600780b */ /* 0x000fe20003f2e000 */
[--C-:B------:R-:W-:Y:S01]  /*04a0*/  FADD R18, R13, -R0.reuse ;  /* 0x800000000d127221 */ /* 0x100fe20000000000 */
[--C-:B------:R-:W-:Y:S01]  /*04b0*/  FADD R14, R14, -R0.reuse ;  /* 0x800000000e0e7221 */ /* 0x100fe20000000000 */
[----:B------:R-:W-:Y:S01]  /*04c0*/  FADD R0, R15, -R0 ;  /* 0x800000000f007221 */ /* 0x000fe20000000000 */
[C---:B------:R-:W-:Y:S01]  /*04d0*/  FMUL R12, R7.reuse, R12 ;  /* 0x0000000c070c7220 */ /* 0x040fe20000400000 */
[C---:B------:R-:W-:Y:S01]  /*04e0*/  FMUL R3, R7.reuse, R18 ;  /* 0x0000001207037220 */ /* 0x040fe20000400000 */
[C---:B------:R-:W-:Y:S01]  /*04f0*/  FMUL R13, R7.reuse, R14 ;  /* 0x0000000e070d7220 */ /* 0x040fe20000400000 */
[----:B------:R-:W-:Y:S01]  /*0500*/  FMUL R29, R7, R0 ;  /* 0x00000000071d7220 */ /* 0x000fe20000400000 */
[----:B------:R-:W1:Y:S01]  /*0510*/  LDC.64 R14, c[0x0][0x248] ;  /* 0x00009200ff0e7b82 */ /* 0x000e620000000a00 */
[----:B----4-:R-:W-:-:S02]  /*0520*/  FFMA R0, R25, R3, R6 ;  /* 0x0000000319007223 */ /* 0x010fc40000000006 */
[----:B------:R-:W-:Y:S01]  /*0530*/  @P0 FMUL R22, R22, 0.25 ;  /* 0x3e80000016160820 */ /* 0x000fe20000400000 */
[C-C-:B------:R-:W-:Y:S01]  /*0540*/  FFMA R7, R25.reuse, R12, R6.reuse ;  /* 0x0000000c19077223 */ /* 0x140fe20000000006 */
[C-C-:B------:R-:W-:Y:S01]  /*0550*/  FFMA R3, R25.reuse, R13, R6.reuse ;  /* 0x0000000d19037223 */ /* 0x140fe20000000006 */
[----:B------:R-:W-:Y:S01]  /*0560*/  FFMA R6, R25, R29, R6 ;  /* 0x0000001d19067223 */ /* 0x000fe20000000006 */
[--C-:B-----5:R-:W-:Y:S01]  /*0570*/  FADD R25, R10, -R17.reuse ;  /* 0x800000110a197221 */ /* 0x120fe20000000000 */
[----:B------:R-:W2:Y:S01]  /*0580*/  LDC.64 R12, c[0x0][0x258] ;  /* 0x00009600ff0c7b82 */ /* 0x000ea20000000a00 */
[----:B------:R-:W-:Y:S01]  /*0590*/  @!P1 FMUL R22, R22, 16777216 ;  /* 0x4b80000016169820 */ /* 0x000fe20000400000 */
[--C-:B------:R-:W-:Y:S01]  /*05a0*/  FADD R18, R11, -R17.reuse ;  /* 0x800000110b127221 */ /* 0x100fe20000000000 */
[--C-:B0-----:R-:W-:Y:S01]  /*05b0*/  FADD R27, R8, -R17.reuse ;  /* 0x80000011081b7221 */ /* 0x101fe20000000000 */
[----:B------:R-:W-:-:S04]  /*05c0*/  FADD R29, R9, -R17 ;  /* 0x80000011091d7221 */ /* 0x000fc80000000000 */
[----:B------:R-:W0:Y:S01]  /*05d0*/  LDC.64 R10, c[0x0][0x240] ;  /* 0x00009000ff0a7b82 */ /* 0x000e220000000a00 */
[----:B------:R-:W3:Y:S07]  /*05e0*/  MUFU.RCP R22, R22 ;  /* 0x0000001600167308 */ /* 0x000eee0000001000 */
[----:B------:R-:W4:Y:S01]  /*05f0*/  LDC.64 R8, c[0x0][0x260] ;  /* 0x00009800ff087b82 */ /* 0x000f220000000a00 */
[C---:B------:R-:W-:Y:S01]  /*0600*/  FMUL R17, R16.reuse, R29 ;  /* 0x0000001d10117220 */ /* 0x040fe20000400000 */
[C---:B------:R-:W-:Y:S01]  /*0610*/  FMUL R29, R16.reuse, R25 ;  /* 0x00000019101d7220 */ /* 0x040fe20000400000 */
[----:B------:R-:W-:Y:S01]  /*0620*/  FSEL R25, R5, 1, P0 ;  /* 0x3f80000005197808 */ /* 0x000fe20000000000 */
[C---:B------:R-:W-:Y:S01]  /*0630*/  FMUL R27, R16.reuse, R27 ;  /* 0x0000001b101b7220 */ /* 0x040fe20000400000 */
[----:B------:R-:W-:Y:S01]  /*0640*/  FMUL R24, R16, R18 ;  /* 0x0000001210187220 */ /* 0x000fe20000400000 */
[----:B------:R-:W-:-:S02]  /*0650*/  FFMA R17, R19, R17, R20 ;  /* 0x0000001113117223 */ /* 0x000fc40000000014 */
[----:B------:R-:W-:Y:S01]  /*0660*/  @!P1 FMUL R25, R25, 16777216 ;  /* 0x4b80000019199820 */ /* 0x000fe20000400000 */
[C-C-:B------:R-:W-:Y:S01]  /*0670*/  FFMA R16, R19.reuse, R27, R20.reuse ;  /* 0x0000001b13107223 */ /* 0x140fe20000000014 */
[----:B------:R-:W-:Y:S01]  /*0680*/  FFMA R18, R19, R29, R20 ;  /* 0x0000001d13127223 */ /* 0x000fe20000000014 */
[----:B-1----:R-:W-:-:S04]  /*0690*/  IMAD.WIDE R26, R21, 0x4, R14 ;  /* 0x00000004151a7825 */ /* 0x002fc800078e020e */
[----:B------:R-:W-:Y:S01]  /*06a0*/  FFMA R20, R19, R24, R20 ;  /* 0x0000001813147223 */ /* 0x000fe20000000014 */
[----:B---3--:R-:W-:Y:S01]  /*06b0*/  FMUL R19, R22, R25 ;  /* 0x0000001916137220 */ /* 0x008fe20000400000 */
[----:B------:R-:W-:Y:S01]  /*06c0*/  IMAD.WIDE R24, R23, 0x4, R14 ;  /* 0x0000000417187825 */ /* 0x000fe200078e020e */
[----:B------:R0:W3:Y:S03]  /*06d0*/  LDG.E.EL R22, desc[UR4][R26.64] ;  /* 0x000000041a167981 */ /* 0x0000e6000c2e1900 */
[C---:B--2---:R-:W-:Y:S02]  /*06e0*/  IMAD.WIDE R14, R21.reuse, 0x4, R12 ;  /* 0x00000004150e7825 */ /* 0x044fe400078e020c */
[----:B------:R-:W2:Y:S02]  /*06f0*/  LDG.E.EL R24, desc[UR4][R24.64] ;  /* 0x0000000418187981 */ /* 0x000ea4000c2e1900 */
[----:B----4-:R-:W-:-:S02]  /*0700*/  IMAD.WIDE R28, R21, 0x4, R8 ;  /* 0x00000004151c7825 */ /* 0x010fc400078e0208 */
[----:B------:R1:W4:Y:S02]  /*0710*/  LDG.E.EL R21, desc[UR4][R14.64] ;  /* 0x000000040e157981 */ /* 0x000324000c2e1900 */
[----:B0-----:R-:W-:Y:S02]  /*0720*/  IMAD.WIDE R26, R4, 0x4, R10 ;  /* 0x00000004041a7825 */ /* 0x001fe400078e020a */
[----:B------:R-:W4:Y:S02]  /*0730*/  LDG.E.EL R28, desc[UR4][R28.64] ;  /* 0x000000041c1c7981 */ /* 0x000f24000c2e1900 */
[C---:B-1----:R-:W-:Y:S02]  /*0740*/  IMAD.WIDE R14, R23.reuse, 0x4, R8 ;  /* 0x00000004170e7825 */ /* 0x042fe400078e0208 */
[----:B------:R-:W3:Y:S02]  /*0750*/  LDG.E.128 R8, desc[UR4][R26.64] ;  /* 0x000000041a087981 */ /* 0x000ee4000c1e1d00 */
[----:B------:R-:W-:-:S02]  /*0760*/  IMAD.WIDE R12, R23, 0x4, R12 ;  /* 0x00000004170c7825 */ /* 0x000fc400078e020c */
[----:B------:R-:W5:Y:S04]  /*0770*/  LDG.E.EL R25, desc[UR4][R14.64] ;  /* 0x000000040e197981 */ /* 0x000f68000c2e1900 */
[----:B------:R2:W5:Y:S04]  /*0780*/  LDG.E.EL R23, desc[UR4][R12.64] ;  /* 0x000000040c177981 */ /* 0x000568000c2e1900 */
[----:B------:R-:W2:Y:S01]  /*0790*/  LDG.E.128 R12, desc[UR4][R26.64+0x800] ;  /* 0x000800041a0c7981 */ /* 0x000ea2000c1e1d00 */
[----:B------:R-:W-:-:S06]  /*07a0*/  FADD R2, R2, 9.9999997473787516356e-06 ;  /* 0x3727c5ac02027421 */ /* 0x000fcc0000000000 */
[----:B------:R-:W0:Y:S02]  /*07b0*/  MUFU.SQRT R2, R2 ;  /* 0x0000000200027308 */ /* 0x000e240000002000 */
[C---:B0-----:R-:W-:Y:S02]  /*07c0*/  FSETP.GT.AND P0, PT, R2.reuse, 8.50705917302346158658e+37, PT ;  /* 0x7e8000000200780b */ /* 0x041fe40003f04000 */
[----:B------:R-:W-:-:S11]  /*07d0*/  FSETP.GEU.AND P1, PT, R2, 1.175494350822287508e-38, PT ;  /* 0x008000000200780b */ /* 0x000fd60003f2e000 */
[----:B------:R-:W-:-:S04]  /*07e0*/  @P0 FMUL R2, R2, 0.25 ;  /* 0x3e80000002020820 */ /* 0x000fc80000400000 */
[----:B------:R-:W-:-:S06]  /*07f0*/  @!P1 FMUL R2, R2, 16777216 ;  /* 0x4b80000002029820 */ /* 0x000fcc0000400000 */
[----:B------:R-:W0:Y:S01]  /*0800*/  MUFU.RCP R2, R2 ;  /* 0x0000000200027308 */ /* 0x000e220000001000 */
[----:B------:R-:W-:-:S05]  /*0810*/  FSEL R5, R5, 1, P0 ;  /* 0x3f80000005057808 */ /* 0x000fca0000000000 */
[----:B------:R-:W-:-:S04]  /*0820*/  @!P1 FMUL R5, R5, 16777216 ;  /* 0x4b80000005059820 */ /* 0x000fc80000400000 */
[----:B0-----:R-:W-:Y:S01]  /*0830*/  FMUL R5, R2, R5 ;  /* 0x0000000502057220 */ /* 0x001fe20000400000 */
[--C-:B---3--:R-:W-:Y:S01]  /*0840*/  FADD R10, R10, -R22.reuse ;  /* 0x800000160a0a7221 */ /* 0x108fe20000000000 */
[--C-:B------:R-:W-:Y:S01]  /*0850*/  FADD R8, R8, -R22.reuse ;  /* 0x8000001608087221 */ /* 0x100fe20000000000 */
[--C-:B------:R-:W-:Y:S01]  /*0860*/  FADD R9, R9, -R22.reuse ;  /* 0x8000001609097221 */ /* 0x100fe20000000000 */
[----:B------:R-:W-:Y:S01]  /*0870*/  FADD R22, R11, -R22 ;  /* 0x800000160b167221 */ /* 0x000fe20000000000 */
[C---:B------:R-:W-:Y:S02]  /*0880*/  FMUL R11, R19.reuse, R10 ;  /* 0x0000000a130b7220 */ /* 0x040fe40000400000 */
[----:B------:R-:W-:Y:S02]  /*0890*/  FMUL R9, R19, R9 ;  /* 0x0000000913097220 */ /* 0x000fe40000400000 */
[C-C-:B----4-:R-:W-:Y:S02]  /*08a0*/  FFMA R10, R21.reuse, R11, R28.reuse ;  /* 0x0000000b150a7223 */ /* 0x150fe4000000001c */
[----:B------:R-:W-:-:S03]  /*08b0*/  FFMA R9, R21, R9, R28 ;  /* 0x0000000915097223 */ /* 0x000fc6000000001c */
[----:B------:R-:W-:Y:S01]  /*08c0*/  FSETP.GEU.AND P4, PT, R3, -R10, PT ;  /* 0x8000000a0300720b */ /* 0x000fe20003f8e000 */
[----:B------:R-:W-:Y:S02]  /*08d0*/  FADD R10, R10, R3 ;  /* 0x000000030a0a7221 */ /* 0x000fe40000000000 */
[----:B------:R-:W0:Y:S01]  /*08e0*/  LDC.64 R2, c[0x0][0x210] ;  /* 0x00008400ff027b82 */ /* 0x000e220000000a00 */
[C---:B------:R-:W-:Y:S01]  /*08f0*/  FMUL R8, R19.reuse, R8 ;  /* 0x0000000813087220 */ /* 0x040fe20000400000 */
[----:B------:R-:W-:Y:S01]  /*0900*/  FSETP.GEU.AND P5, PT, R0, -R9, PT ;  /* 0x800000090000720b */ /* 0x000fe20003fae000 */
[----:B------:R-:W-:Y:S01]  /*0910*/  FMUL R19, R19, R22 ;  /* 0x0000001613137220 */ /* 0x000fe20000400000 */
[----:B------:R-:W-:Y:S01]  /*0920*/  FADD R9, R9, R0 ;  /* 0x0000000009097221 */ /* 0x000fe20000000000 */
[--C-:B--2---:R-:W-:Y:S01]  /*0930*/  FADD R12, R12, -R24.reuse ;  /* 0x800000180c0c7221 */ /* 0x104fe20000000000 */
[--C-:B------:R-:W-:Y:S01]  /*0940*/  FADD R22, R15, -R24.reuse ;  /* 0x800000180f167221 */ /* 0x100fe20000000000 */
[----:B------:R-:W-:Y:S01]  /*0950*/  FADD R0, R13, -R24 ;  /* 0x800000180d007221 */ /* 0x000fe20000000000 */
[----:B------:R-:W-:Y:S01]  /*0960*/  FFMA R8, R21, R8, R28 ;  /* 0x0000000815087223 */ /* 0x000fe2000000001c */
[----:B------:R-:W-:Y:S01]  /*0970*/  FADD R14, R14, -R24 ;  /* 0x800000180e0e7221 */ /* 0x000fe20000000000 */
[C---:B------:R-:W-:Y:S01]  /*0980*/  FMUL R12, R5.reuse, R12 ;  /* 0x0000000c050c7220 */ /* 0x040fe20000400000 */
[C---:B------:R-:W-:Y:S01]  /*0990*/  FMUL R22, R5.reuse, R22 ;  /* 0x0000001605167220 */ /* 0x040fe20000400000 */
[C---:B------:R-:W-:Y:S01]  /*09a0*/  FMUL R0, R5.reuse, R0 ;  /* 0x0000000005007220 */ /* 0x040fe20000400000 */
[----:B------:R-:W-:Y:S01]  /*09b0*/  FMUL R14, R5, R14 ;  /* 0x0000000e050e7220 */ /* 0x000fe20000400000 */
[----:B------:R-:W-:Y:S01]  /*09c0*/  FSETP.GEU.AND P6, PT, R7, -R8, PT ;  /* 0x800000080700720b */ /* 0x000fe20003fce000 */
[----:B------:R-:W-:Y:S01]  /*09d0*/  FADD R8, R8, R7 ;  /* 0x0000000708087221 */ /* 0x000fe20000000000 */
[C-C-:B-----5:R-:W-:Y:S01]  /*09e0*/  FFMA R7, R23.reuse, R22, R25.reuse ;  /* 0x0000001617077223 */ /* 0x160fe20000000019 */
[C-C-:B------:R-:W-:Y:S01]  /*09f0*/  FFMA R5, R23.reuse, R12, R25.reuse ;  /* 0x0000000c17057223 */ /* 0x140fe20000000019 */
[C-C-:B------:R-:W-:Y:S01]  /*0a00*/  FFMA R0, R23.reuse, R0, R25.reuse ;  /* 0x0000000017007223 */ /* 0x140fe20000000019 */
[----:B------:R-:W-:Y:S01]  /*0a10*/  FFMA R23, R23, R14, R25 ;  /* 0x0000000e17177223 */ /* 0x000fe20000000019 */
[----:B------:R-:W-:Y:S01]  /*0a20*/  FFMA R21, R21, R19, R28 ;  /* 0x0000001315157223 */ /* 0x000fe2000000001c */
[----:B------:R-:W-:-:S02]  /*0a30*/  FSEL R8, R8, RZ, P6 ;  /* 0x000000ff08087208 */ /* 0x000fc40003000000 */
[----:B------:R-:W-:Y:S01]  /*0a40*/  FSETP.GEU.AND P1, PT, R16, -R5, PT ;  /* 0x800000051000720b */ /* 0x000fe20003f2e000 */
[----:B------:R-:W-:Y:S01]  /*0a50*/  FADD R5, R5, R16 ;  /* 0x0000001005057221 */ /* 0x000fe20000000000 */
[----:B------:R-:W-:Y:S01]  /*0a60*/  FSETP.GEU.AND P2, PT, R20, -R7, PT ;  /* 0x800000071400720b */ /* 0x000fe20003f4e000 */
[----:B------:R-:W-:Y:S01]  /*0a70*/  FADD R11, R21, R6 ;  /* 0x00000006150b7221 */ /* 0x000fe20000000000 */
[----:B------:R-:W-:Y:S01]  /*0a80*/  FSETP.GEU.AND P0, PT, R17, -R0, PT ;  /* 0x800000001100720b */ /* 0x000fe20003f0e000 */
[----:B------:R-:W-:Y:S01]  /*0a90*/  FADD R7, R7, R20 ;  /* 0x0000001407077221 */ /* 0x000fe20000000000 */
[----:B------:R-:W-:Y:S01]  /*0aa0*/  FSETP.GEU.AND P6, PT, R18, -R23, PT ;  /* 0x800000171200720b */ /* 0x000fe20003fce000 */
[----:B------:R-:W-:Y:S01]  /*0ab0*/  FADD R0, R0, R17 ;  /* 0x0000001100007221 */ /* 0x000fe20000000000 */
[----:B------:R-:W-:Y:S01]  /*0ac0*/  FADD R18, R23, R18 ;  /* 0x0000001217127221 */ /* 0x000fe20000000000 */
[----:B------:R-:W-:Y:S01]  /*0ad0*/  FSETP.GEU.AND P3, PT, R6, -R21, PT ;  /* 0x800000150600720b */ /* 0x000fe20003f6e000 */
[----:B0-----:R-:W-:Y:S01]  /*0ae0*/  IMAD.WIDE R2, R4, 0x4, R2 ;  /* 0x0000000404027825 */ /* 0x001fe200078e0202 */
[----:B------:R-:W-:-:S02]  /*0af0*/  FSEL R4, R5, RZ, P1 ;  /* 0x000000ff05047208 */ /* 0x000fc40000800000 */
[----:B------:R-:W-:Y:S02]  /*0b00*/  FSEL R9, R9, RZ, P5 ;  /* 0x000000ff09097208 */ /* 0x000fe40002800000 */
[----:B------:R-:W-:Y:S02]  /*0b10*/  FSEL R10, R10, RZ, P4 ;  /* 0x000000ff0a0a7208 */ /* 0x000fe40002000000 */
[----:B------:R-:W-:Y:S02]  /*0b20*/  FSEL R11, R11, RZ, P3 ;  /* 0x000000ff0b0b7208 */ /* 0x000fe40001800000 */
[----:B------:R-:W-:Y:S02]  /*0b30*/  FSEL R7, R7, RZ, P2 ;  /* 0x000000ff07077208 */ /* 0x000fe40001000000 */
[----:B------:R-:W-:Y:S02]  /*0b40*/  FSEL R5, R0, RZ, P0 ;  /* 0x000000ff00057208 */ /* 0x000fe40000000000 */
[----:B------:R-:W-:Y:S01]  /*0b50*/  FSEL R6, R18, RZ, P6 ;  /* 0x000000ff12067208 */ /* 0x000fe20003000000 */
[----:B------:R-:W-:Y:S04]  /*0b60*/  STG.E.128 desc[UR4][R2.64], R8 ;  /* 0x0000000802007986 */ /* 0x000fe8000c101d04 */
[----:B------:R-:W-:Y:S01]  /*0b70*/  STG.E.128 desc[UR4][R2.64+0x800], R4 ;  /* 0x0008000402007986 */ /* 0x000fe2000c101d04 */
[----:B------:R-:W-:Y:S05]  /*0b80*/  EXIT ;  /* 0x000000000000794d */ /* 0x000fea0003800000 */
.L_x_0:
[----:B------:R-:W-:-:S00]  /*0b90*/  BRA `(.L_x_0) ;  /* 0xfffffffc00fc7947 */ /* 0x000fc0000383ffff */
[----:B------:R-:W-:-:S00]  /*0ba0*/  NOP ;  /* 0x0000000000007918 */ /* 0x000fc00000000000 */
        /* <DEDUP_REMOVED lines=13> */
.L_x_1:


//--------------------- .nv.global.init           --------------------------
	.section	.nv.global.init,"aw",@progbits
.nv.global.init:
	.type		_$_str,@object
	.size		_$_str,(_$_str_$_2 - _$_str)
_$_str:
        /*0000*/ 	.byte	0x5f, 0x5f, 0x43, 0x55, 0x44, 0x41, 0x5f, 0x46, 0x54, 0x5a, 0x00
	.type		_$_str_$_2,@object
	.size		_$_str_$_2,(.L_1 - _$_str_$_2)
_$_str_$_2:
        /*000b*/ 	.byte	0x5f, 0x5f, 0x43, 0x55, 0x44, 0x41, 0x5f, 0x50, 0x52, 0x45, 0x43, 0x5f, 0x53, 0x51, 0x52, 0x54
        /*001b*/ 	.byte	0x00
.L_1:


//--------------------- .nv.constant0.triton_poi_fused__native_batch_norm_legit_no_training_add_relu_12 --------------------------
	.section	.nv.constant0.triton_poi_fused__native_batch_norm_legit_no_training_add_relu_12,"a",@progbits
	.sectionflags	@""
	.align	4
.nv.constant0.triton_poi_fused__native_batch_norm_legit_no_training_add_relu_12:
	.zero		620
